//
// Generated by NVIDIA NVVM Compiler
//
// Compiler Build ID: CL-36424714
// Cuda compilation tools, release 13.0, V13.0.88
// Based on NVVM 20.0.0
//

.version 9.0
.target sm_100
.address_size 64

	// .globl	_Z19calculateDifferencePsPjS_s
// _ZZ19calculateDifferencePsPjS_sE12s_diffSquare has been demoted

.visible .entry _Z19calculateDifferencePsPjS_s(
	.param .u64 .ptr .align 1 _Z19calculateDifferencePsPjS_s_param_0,
	.param .u64 .ptr .align 1 _Z19calculateDifferencePsPjS_s_param_1,
	.param .u64 .ptr .align 1 _Z19calculateDifferencePsPjS_s_param_2,
	.param .u16 _Z19calculateDifferencePsPjS_s_param_3
)
{
	.reg .pred 	%p<2>;
	.reg .b16 	%rs<2>;
	.reg .b32 	%r<15>;
	.reg .b64 	%rd<13>;
	// demoted variable
	.shared .align 4 .u32 _ZZ19calculateDifferencePsPjS_sE12s_diffSquare;
	ld.param.u64 	%rd2, [_Z19calculateDifferencePsPjS_s_param_0];
	ld.param.u64 	%rd1, [_Z19calculateDifferencePsPjS_s_param_1];
	ld.param.u64 	%rd3, [_Z19calculateDifferencePsPjS_s_param_2];
	ld.param.u16 	%rs1, [_Z19calculateDifferencePsPjS_s_param_3];
	cvta.to.global.u64 	%rd4, %rd2;
	cvta.to.global.u64 	%rd5, %rd3;
	mov.b32 	%r2, 0;
	st.shared.u32 	[_ZZ19calculateDifferencePsPjS_sE12s_diffSquare], %r2;
	bar.sync 	0;
	mul.wide.s16 	%r3, %rs1, 16;
	mov.u32 	%r4, %tid.x;
	add.s32 	%r5, %r3, %r4;
	mul.wide.u32 	%rd6, %r5, 2;
	add.s64 	%rd7, %rd5, %rd6;
	ld.global.s16 	%r6, [%rd7];
	mov.u32 	%r1, %ctaid.x;
	shl.b32 	%r7, %r1, 4;
	add.s32 	%r8, %r7, %r4;
	mul.wide.u32 	%rd8, %r8, 2;
	add.s64 	%rd9, %rd4, %rd8;
	ld.global.s16 	%r9, [%rd9];
	sub.s32 	%r10, %r6, %r9;
	mul.lo.s32 	%r11, %r10, %r10;
	atom.shared.add.u32 	%r12, [_ZZ19calculateDifferencePsPjS_sE12s_diffSquare], %r11;
	bar.sync 	0;
	and.b32  	%r13, %r4, 15;
	setp.ne.s32 	%p1, %r13, 0;
	@%p1 bra 	$L__BB0_2;
	cvta.to.global.u64 	%rd10, %rd1;
	ld.shared.u32 	%r14, [_ZZ19calculateDifferencePsPjS_sE12s_diffSquare];
	mul.wide.u32 	%rd11, %r1, 4;
	add.s64 	%rd12, %rd10, %rd11;
	st.global.u32 	[%rd12], %r14;
$L__BB0_2:
	ret;

}


// ===== COMPILED SASS (sm_100) =====

	.target	sm_100

	.elftype	@"ET_EXEC"


//--------------------- .note.nv.tkinfo           --------------------------
	.section	.note.nv.tkinfo,"",@"SHT_NOTE"
	.sectionflags	@"SHF_NOTE_NV_TKINFO"
	.tkinfo
        /*0018*/ 	.word	0x00000002
        /*0030*/ 	.string	""
        /*0030*/ 	.string	"ptxas"
        /*0030*/ 	.string	"Cuda compilation tools, release 13.0, V13.0.88"
        /*0030*/ 	.string	"Build cuda_13.0.r13.0/compiler.36424714_0"
        /*0030*/ 	.string	"-arch sm_100 -m 64 "



//--------------------- .note.nv.cuinfo           --------------------------
	.section	.note.nv.cuinfo,"",@"SHT_NOTE"
	.sectionflags	@"SHF_NOTE_NV_CUINFO"
        /*0018*/ 	.short	0x0002
        /*001a*/ 	.short	0x0064
        /*001c*/ 	.short	0x0082
	.zero		2


//--------------------- .nv.info                  --------------------------
	.section	.nv.info,"",@"SHT_CUDA_INFO"
	.align	4


	//----- nvinfo : EIATTR_REGCOUNT
	.align		4
        /*0000*/ 	.byte	0x04, 0x2f
        /*0002*/ 	.short	(.L_1 - .L_0)
	.align		4
.L_0:
        /*0004*/ 	.word	index@(_Z19calculateDifferencePsPjS_s)
        /*0008*/ 	.word	0x0000000e


	//----- nvinfo : EIATTR_FRAME_SIZE
	.align		4
.L_1:
        /*000c*/ 	.byte	0x04, 0x11
        /*000e*/ 	.short	(.L_3 - .L_2)
	.align		4
.L_2:
        /*0010*/ 	.word	index@(_Z19calculateDifferencePsPjS_s)
        /*0014*/ 	.word	0x00000000


	//----- nvinfo : EIATTR_MIN_STACK_SIZE
	.align		4
.L_3:
        /*0018*/ 	.byte	0x04, 0x12
        /*001a*/ 	.short	(.L_5 - .L_4)
	.align		4
.L_4:
        /*001c*/ 	.word	index@(_Z19calculateDifferencePsPjS_s)
        /*0020*/ 	.word	0x00000000
.L_5:


//--------------------- .nv.compat                --------------------------
	.section	.nv.compat,"",@"SHT_CUDA_COMPAT_INFO"
	.align	4
        /*0000*/ 	.byte	0x02, 0x09, 0x00, 0x00, 0x02, 0x02, 0x01, 0x00, 0x02, 0x05, 0x05, 0x00, 0x03, 0x07, 0x01, 0x01
        /*0010*/ 	.byte	0x02, 0x03, 0x00, 0x00, 0x02, 0x06, 0x01, 0x00, 0x04, 0x0b, 0x08, 0x00, 0x09, 0x00, 0x00, 0x00
        /*0020*/ 	.byte	0x00, 0x00, 0x00, 0x00


//--------------------- .nv.info._Z19calculateDifferencePsPjS_s --------------------------
	.section	.nv.info._Z19calculateDifferencePsPjS_s,"",@"SHT_CUDA_INFO"
	.sectionflags	@""
	.align	4


	//----- nvinfo : EIATTR_CUDA_API_VERSION
	.align		4
        /*0000*/ 	.byte	0x04, 0x37
        /*0002*/ 	.short	(.L_7 - .L_6)
.L_6:
        /*0004*/ 	.word	0x00000082


	//----- nvinfo : EIATTR_KPARAM_INFO
	.align		4
.L_7:
        /*0008*/ 	.byte	0x04, 0x17
        /*000a*/ 	.short	(.L_9 - .L_8)
.L_8:
        /*000c*/ 	.word	0x00000000
        /*0010*/ 	.short	0x0003
        /*0012*/ 	.short	0x0018
        /*0014*/ 	.byte	0x00, 0xf0, 0x09, 0x00


	//----- nvinfo : EIATTR_KPARAM_INFO
	.align		4
.L_9:
        /*0018*/ 	.byte	0x04, 0x17
        /*001a*/ 	.short	(.L_11 - .L_10)
.L_10:
        /*001c*/ 	.word	0x00000000
        /*0020*/ 	.short	0x0002
        /*0022*/ 	.short	0x0010
        /*0024*/ 	.byte	0x00, 0xf5, 0x21, 0x00


	//----- nvinfo : EIATTR_KPARAM_INFO
	.align		4
.L_11:
        /*0028*/ 	.byte	0x04, 0x17
        /*002a*/ 	.short	(.L_13 - .L_12)
.L_12:
        /*002c*/ 	.word	0x00000000
        /*0030*/ 	.short	0x0001
        /*0032*/ 	.short	0x0008
        /*0034*/ 	.byte	0x00, 0xf5, 0x21, 0x00


	//----- nvinfo : EIATTR_KPARAM_INFO
	.align		4
.L_13:
        /*0038*/ 	.byte	0x04, 0x17
        /*003a*/ 	.short	(.L_15 - .L_14)
.L_14:
        /*003c*/ 	.word	0x00000000
        /*0040*/ 	.short	0x0000
        /*0042*/ 	.short	0x0000
        /*0044*/ 	.byte	0x00, 0xf5, 0x21, 0x00


	//----- nvinfo : EIATTR_SPARSE_MMA_MASK
	.align		4
.L_15:
        /*0048*/ 	.byte	0x03, 0x50
        /*004a*/ 	.short	0x0000


	//----- nvinfo : EIATTR_MAXREG_COUNT
	.align		4
        /*004c*/ 	.byte	0x03, 0x1b
        /*004e*/ 	.short	0x00ff


	//----- nvinfo : EIATTR_NUM_BARRIERS
	.align		4
        /*0050*/ 	.byte	0x02, 0x4c
        /*0052*/ 	.byte	0x01
	.zero		1


	//----- nvinfo : EIATTR_MERCURY_ISA_VERSION
	.align		4
        /*0054*/ 	.byte	0x03, 0x5f
        /*0056*/ 	.short	0x0101


	//----- nvinfo : EIATTR_INT_WARP_WIDE_INSTR_OFFSETS
	.align		4
        /*0058*/ 	.byte	0x04, 0x31
        /*005a*/ 	.short	(.L_17 - .L_16)


	//   ....[0]....
.L_16:
        /*005c*/ 	.word	0x00000130


	//   ....[1]....
        /*0060*/ 	.word	0x000001a0


	//----- nvinfo : EIATTR_VRC_CTA_INIT_COUNT
	.align		4
.L_17:
        /*0064*/ 	.byte	0x02, 0x4a
	.zero		1
	.zero		1


	//----- nvinfo : EIATTR_EXIT_INSTR_OFFSETS
	.align		4
        /*0068*/ 	.byte	0x04, 0x1c
        /*006a*/ 	.short	(.L_19 - .L_18)


	//   ....[0]....
.L_18:
        /*006c*/ 	.word	0x000001e0


	//   ....[1]....
        /*0070*/ 	.word	0x00000230


	//----- nvinfo : EIATTR_CBANK_PARAM_SIZE
	.align		4
.L_19:
        /*0074*/ 	.byte	0x03, 0x19
        /*0076*/ 	.short	0x001a


	//----- nvinfo : EIATTR_PARAM_CBANK
	.align		4
        /*0078*/ 	.byte	0x04, 0x0a
        /*007a*/ 	.short	(.L_21 - .L_20)
	.align		4
.L_20:
        /*007c*/ 	.word	index@(.nv.constant0._Z19calculateDifferencePsPjS_s)
        /*0080*/ 	.short	0x0380
        /*0082*/ 	.short	0x001a


	//----- nvinfo : EIATTR_SW_WAR
	.align		4
.L_21:
        /*0084*/ 	.byte	0x04, 0x36
        /*0086*/ 	.short	(.L_23 - .L_22)
.L_22:
        /*0088*/ 	.word	0x00000008
.L_23:


//--------------------- .nv.callgraph             --------------------------
	.section	.nv.callgraph,"",@"SHT_CUDA_CALLGRAPH"
	.align	4
	.sectionentsize	8
	.align		4
        /*0000*/ 	.word	0x00000000
	.align		4
        /*0004*/ 	.word	0xffffffff
	.align		4
        /*0008*/ 	.word	0x00000000
	.align		4
        /*000c*/ 	.word	0xfffffffe
	.align		4
        /*0010*/ 	.word	0x00000000
	.align		4
        /*0014*/ 	.word	0xfffffffd
	.align		4
        /*0018*/ 	.word	0x00000000
	.align		4
        /*001c*/ 	.word	0xfffffffc


//--------------------- .text._Z19calculateDifferencePsPjS_s --------------------------
	.section	.text._Z19calculateDifferencePsPjS_s,"ax",@progbits
	.align	128
        .global         _Z19calculateDifferencePsPjS_s
        .type           _Z19calculateDifferencePsPjS_s,@function
        .size           _Z19calculateDifferencePsPjS_s,(.L_x_1 - _Z19calculateDifferencePsPjS_s)
        .other          _Z19calculateDifferencePsPjS_s,@"STO_CUDA_ENTRY STV_DEFAULT"
_Z19calculateDifferencePsPjS_s:
.text._Z19calculateDifferencePsPjS_s:
[----:B------:R-:W-:Y:S08]  /*0000*/  LDC R1, c[0x0][0x37c] ;  /* 0x0000df00ff017b82 */ /* 0x000ff00000000800 */
[----:B------:R-:W0:Y:S01]  /*0010*/  S2UR UR5, SR_CgaCtaId ;  /* 0x00000000000579c3 */ /* 0x000e220000008800 */
[----:B------:R-:W1:Y:S01]  /*0020*/  S2R R6, SR_TID.X ;  /* 0x0000000000067919 */ /* 0x000e620000002100 */
[----:B------:R-:W-:Y:S01]  /*0030*/  UMOV UR4, 0x400 ;  /* 0x0000040000047882 */ /* 0x000fe20000000000 */
[----:B------:R-:W2:Y:S01]  /*0040*/  LDCU.64 UR6, c[0x0][0x358] ;  /* 0x00006b00ff0677ac */ /* 0x000ea20008000a00 */
[----:B------:R-:W3:Y:S04]  /*0050*/  S2R R11, SR_CTAID.X ;  /* 0x00000000000b7919 */ /* 0x000ee80000002500 */
[----:B------:R-:W4:Y:S08]  /*0060*/  LDC.U16 R0, c[0x0][0x398] ;  /* 0x0000e600ff007b82 */ /* 0x000f300000000400 */
[----:B------:R-:W5:Y:S01]  /*0070*/  LDC.64 R4, c[0x0][0x380] ;  /* 0x0000e000ff047b82 */ /* 0x000f620000000a00 */
[----:B0-----:R-:W-:-:S07]  /*0080*/  ULEA UR4, UR5, UR4, 0x18 ;  /* 0x0000000405047291 */ /* 0x001fce000f8ec0ff */
[----:B------:R-:W0:Y:S01]  /*0090*/  LDC.64 R2, c[0x0][0x390] ;  /* 0x0000e400ff027b82 */ /* 0x000e220000000a00 */
[----:B----4-:R-:W-:Y:S01]  /*00a0*/  PRMT R7, R0, 0x9910, RZ ;  /* 0x0000991000077816 */ /* 0x010fe200000000ff */
[----:B------:R-:W-:Y:S03]  /*00b0*/  STS [UR4], RZ ;  /* 0x000000ffff007988 */ /* 0x000fe60008000804 */
[-C--:B-1----:R-:W-:Y:S02]  /*00c0*/  LEA R7, R7, R6.reuse, 0x4 ;  /* 0x0000000607077211 */ /* 0x082fe400078e20ff */
[----:B---3--:R-:W-:-:S05]  /*00d0*/  LEA R9, R11, R6, 0x4 ;  /* 0x000000060b097211 */ /* 0x008fca00078e20ff */
[----:B-----5:R-:W-:Y:S01]  /*00e0*/  IMAD.WIDE.U32 R4, R9, 0x2, R4 ;  /* 0x0000000209047825 */ /* 0x020fe200078e0004 */
[----:B------:R-:W-:Y:S03]  /*00f0*/  BAR.SYNC.DEFER_BLOCKING 0x0 ;  /* 0x0000000000007b1d */ /* 0x000fe60000010000 */
[----:B0-----:R-:W-:-:S03]  /*0100*/  IMAD.WIDE.U32 R2, R7, 0x2, R2 ;  /* 0x0000000207027825 */ /* 0x001fc600078e0002 */
[----:B--2---:R-:W2:Y:S04]  /*0110*/  LDG.E.S16 R5, desc[UR6][R4.64] ;  /* 0x0000000604057981 */ /* 0x004ea8000c1e1700 */
[----:B------:R-:W2:Y:S01]  /*0120*/  LDG.E.S16 R2, desc[UR6][R2.64] ;  /* 0x0000000602027981 */ /* 0x000ea2000c1e1700 */
[----:B------:R-:W-:Y:S01]  /*0130*/  VOTEU.ANY UR5, UPT, PT ;  /* 0x0000000000057886 */ /* 0x000fe200038e0100 */
[----:B------:R-:W-:Y:S01]  /*0140*/  LOP3.LUT P0, RZ, R6, 0xf, RZ, 0xc0, !PT ;  /* 0x0000000f06ff7812 */ /* 0x000fe2000780c0ff */
[----:B------:R-:W-:Y:S01]  /*0150*/  UFLO.U32 UR5, UR5 ;  /* 0x00000005000572bd */ /* 0x000fe200080e0000 */
[----:B------:R-:W0:Y:S05]  /*0160*/  S2R R7, SR_LANEID ;  /* 0x0000000000077919 */ /* 0x000e2a0000000000 */
[----:B0-----:R-:W-:-:S02]  /*0170*/  ISETP.EQ.U32.AND P1, PT, R7, UR5, PT ;  /* 0x0000000507007c0c */ /* 0x001fc4000bf22070 */
[----:B--2---:R-:W-:-:S05]  /*0180*/  IADD3 R0, PT, PT, R2, -R5, RZ ;  /* 0x8000000502007210 */ /* 0x004fca0007ffe0ff */
[----:B------:R-:W-:-:S04]  /*0190*/  IMAD R0, R0, R0, RZ ;  /* 0x0000000000007224 */ /* 0x000fc800078e02ff */
[----:B------:R-:W0:Y:S02]  /*01a0*/  REDUX.SUM UR8, R0 ;  /* 0x00000000000873c4 */ /* 0x000e24000000c000 */
[----:B0-----:R-:W-:-:S05]  /*01b0*/  MOV R6, UR8 ;  /* 0x0000000800067c02 */ /* 0x001fca0008000f00 */
[----:B------:R0:W-:Y:S01]  /*01c0*/  @P1 ATOMS.ADD RZ, [UR4], R6 ;  /* 0x00000006ffff198c */ /* 0x0001e20008000004 */
[----:B------:R-:W-:Y:S06]  /*01d0*/  BAR.SYNC.DEFER_BLOCKING 0x0 ;  /* 0x0000000000007b1d */ /* 0x000fec0000010000 */
[----:B------:R-:W-:Y:S05]  /*01e0*/  @P0 EXIT ;  /* 0x000000000000094d */ /* 0x000fea0003800000 */
[----:B------:R-:W1:Y:S01]  /*01f0*/  LDS R5, [UR4] ;  /* 0x00000004ff057984 */ /* 0x000e620008000800 */
[----:B------:R-:W2:Y:S02]  /*0200*/  LDC.64 R2, c[0x0][0x388] ;  /* 0x0000e200ff027b82 */ /* 0x000ea40000000a00 */
[----:B--2---:R-:W-:-:S05]  /*0210*/  IMAD.WIDE.U32 R2, R11, 0x4, R2 ;  /* 0x000000040b027825 */ /* 0x004fca00078e0002 */
[----:B-1----:R-:W-:Y:S01]  /*0220*/  STG.E desc[UR6][R2.64], R5 ;  /* 0x0000000502007986 */ /* 0x002fe2000c101906 */
[----:B------:R-:W-:Y:S05]  /*0230*/  EXIT ;  /* 0x000000000000794d */ /* 0x000fea0003800000 */
.L_x_0:
[----:B------:R-:W-:-:S00]  /*0240*/  BRA `(.L_x_0) ;  /* 0xfffffffc00fc7947 */ /* 0x000fc0000383ffff */
[----:B------:R-:W-:-:S00]  /*0250*/  NOP ;  /* 0x0000000000007918 */ /* 0x000fc00000000000 */
        /* <DEDUP_REMOVED lines=10> */
.L_x_1:


//--------------------- .nv.shared._Z19calculateDifferencePsPjS_s --------------------------
	.section	.nv.shared._Z19calculateDifferencePsPjS_s,"aw",@nobits
	.sectionflags	@""
	.align	4
.nv.shared._Z19calculateDifferencePsPjS_s:
	.zero		1028


//--------------------- .nv.shared.reserved.0     --------------------------
	.section	.nv.shared.reserved.0,"aw",@nobits
	.weak		__nv_reservedSMEM_offset_0_alias
	.size		__nv_reservedSMEM_offset_0_alias, 0, 64
	.other		__nv_reservedSMEM_offset_0_alias,@"STO_CUDA_RESERVED_SHARED STV_DEFAULT"
__nv_reservedSMEM_offset_0_alias:
	.zero		0
	.zero		64


//--------------------- .nv.constant0._Z19calculateDifferencePsPjS_s --------------------------
	.section	.nv.constant0._Z19calculateDifferencePsPjS_s,"a",@progbits
	.sectionflags	@""
	.align	4
.nv.constant0._Z19calculateDifferencePsPjS_s:
	.zero		922


//--------------------- SYMBOLS --------------------------

	.type		.nv.reservedSmem.offset0,@object
	.size		.nv.reservedSmem.offset0,0x4
	.type		.nv.reservedSmem.cap,@object
	.size		.nv.reservedSmem.cap,0x4
